//
// Generated by NVIDIA NVVM Compiler
//
// Compiler Build ID: CL-36424714
// Cuda compilation tools, release 13.0, V13.0.88
// Based on NVVM 20.0.0
//

.version 9.0
.target sm_100
.address_size 64

	// .globl	_Z9integratePiPdS0_S0_

.visible .entry _Z9integratePiPdS0_S0_(
	.param .u64 .ptr .align 1 _Z9integratePiPdS0_S0__param_0,
	.param .u64 .ptr .align 1 _Z9integratePiPdS0_S0__param_1,
	.param .u64 .ptr .align 1 _Z9integratePiPdS0_S0__param_2,
	.param .u64 .ptr .align 1 _Z9integratePiPdS0_S0__param_3
)
{
	.reg .pred 	%p<3>;
	.reg .b32 	%r<7>;
	.reg .b64 	%rd<15>;
	.reg .b64 	%fd<10>;

	ld.param.u64 	%rd4, [_Z9integratePiPdS0_S0__param_0];
	ld.param.u64 	%rd1, [_Z9integratePiPdS0_S0__param_1];
	ld.param.u64 	%rd2, [_Z9integratePiPdS0_S0__param_2];
	ld.param.u64 	%rd3, [_Z9integratePiPdS0_S0__param_3];
	cvta.to.global.u64 	%rd5, %rd4;
	mov.u32 	%r3, %ctaid.x;
	mov.u32 	%r4, %ntid.x;
	mov.u32 	%r5, %tid.x;
	mad.lo.s32 	%r1, %r3, %r4, %r5;
	add.s32 	%r2, %r1, 1;
	ld.global.u32 	%r6, [%rd5];
	setp.gt.s32 	%p1, %r2, %r6;
	@%p1 bra 	$L__BB0_4;
	setp.lt.s32 	%p2, %r2, 2;
	mov.f64 	%fd9, 0d0000000000000000;
	@%p2 bra 	$L__BB0_3;
	cvta.to.global.u64 	%rd6, %rd2;
	mul.wide.u32 	%rd7, %r2, 8;
	add.s64 	%rd8, %rd6, %rd7;
	ld.global.f64 	%fd4, [%rd8];
	mul.wide.u32 	%rd9, %r1, 8;
	add.s64 	%rd10, %rd6, %rd9;
	ld.global.f64 	%fd5, [%rd10];
	add.f64 	%fd6, %fd4, %fd5;
	mul.f64 	%fd7, %fd6, 0d3FE0000000000000;
	cvta.to.global.u64 	%rd11, %rd3;
	ld.global.f64 	%fd8, [%rd11];
	mul.f64 	%fd9, %fd8, %fd7;
$L__BB0_3:
	cvta.to.global.u64 	%rd12, %rd1;
	mul.wide.s32 	%rd13, %r1, 8;
	add.s64 	%rd14, %rd12, %rd13;
	st.global.f64 	[%rd14+8], %fd9;
$L__BB0_4:
	ret;

}


// ===== COMPILED SASS (sm_100) =====

	.target	sm_100

	.elftype	@"ET_EXEC"


//--------------------- .note.nv.tkinfo           --------------------------
	.section	.note.nv.tkinfo,"",@"SHT_NOTE"
	.sectionflags	@"SHF_NOTE_NV_TKINFO"
	.tkinfo
        /*0018*/ 	.word	0x00000002
        /*0030*/ 	.string	""
        /*0030*/ 	.string	"ptxas"
        /*0030*/ 	.string	"Cuda compilation tools, release 13.0, V13.0.88"
        /*0030*/ 	.string	"Build cuda_13.0.r13.0/compiler.36424714_0"
        /*0030*/ 	.string	"-arch sm_100 -m 64 "



//--------------------- .note.nv.cuinfo           --------------------------
	.section	.note.nv.cuinfo,"",@"SHT_NOTE"
	.sectionflags	@"SHF_NOTE_NV_CUINFO"
        /*0018*/ 	.short	0x0002
        /*001a*/ 	.short	0x0064
        /*001c*/ 	.short	0x0082
	.zero		2


//--------------------- .nv.info                  --------------------------
	.section	.nv.info,"",@"SHT_CUDA_INFO"
	.align	4


	//----- nvinfo : EIATTR_REGCOUNT
	.align		4
        /*0000*/ 	.byte	0x04, 0x2f
        /*0002*/ 	.short	(.L_1 - .L_0)
	.align		4
.L_0:
        /*0004*/ 	.word	index@(_Z9integratePiPdS0_S0_)
        /*0008*/ 	.word	0x00000010


	//----- nvinfo : EIATTR_FRAME_SIZE
	.align		4
.L_1:
        /*000c*/ 	.byte	0x04, 0x11
        /*000e*/ 	.short	(.L_3 - .L_2)
	.align		4
.L_2:
        /*0010*/ 	.word	index@(_Z9integratePiPdS0_S0_)
        /*0014*/ 	.word	0x00000000


	//----- nvinfo : EIATTR_MIN_STACK_SIZE
	.align		4
.L_3:
        /*0018*/ 	.byte	0x04, 0x12
        /*001a*/ 	.short	(.L_5 - .L_4)
	.align		4
.L_4:
        /*001c*/ 	.word	index@(_Z9integratePiPdS0_S0_)
        /*0020*/ 	.word	0x00000000
.L_5:


//--------------------- .nv.compat                --------------------------
	.section	.nv.compat,"",@"SHT_CUDA_COMPAT_INFO"
	.align	4
        /*0000*/ 	.byte	0x02, 0x09, 0x00, 0x00, 0x02, 0x02, 0x01, 0x00, 0x02, 0x05, 0x05, 0x00, 0x03, 0x07, 0x01, 0x01
        /*0010*/ 	.byte	0x02, 0x03, 0x00, 0x00, 0x02, 0x06, 0x01, 0x00, 0x04, 0x0b, 0x08, 0x00, 0x01, 0x00, 0x00, 0x00
        /*0020*/ 	.byte	0x00, 0x00, 0x00, 0x00


//--------------------- .nv.info._Z9integratePiPdS0_S0_ --------------------------
	.section	.nv.info._Z9integratePiPdS0_S0_,"",@"SHT_CUDA_INFO"
	.sectionflags	@""
	.align	4


	//----- nvinfo : EIATTR_CUDA_API_VERSION
	.align		4
        /*0000*/ 	.byte	0x04, 0x37
        /*0002*/ 	.short	(.L_7 - .L_6)
.L_6:
        /*0004*/ 	.word	0x00000082


	//----- nvinfo : EIATTR_KPARAM_INFO
	.align		4
.L_7:
        /*0008*/ 	.byte	0x04, 0x17
        /*000a*/ 	.short	(.L_9 - .L_8)
.L_8:
        /*000c*/ 	.word	0x00000000
        /*0010*/ 	.short	0x0003
        /*0012*/ 	.short	0x0018
        /*0014*/ 	.byte	0x00, 0xf5, 0x21, 0x00


	//----- nvinfo : EIATTR_KPARAM_INFO
	.align		4
.L_9:
        /*0018*/ 	.byte	0x04, 0x17
        /*001a*/ 	.short	(.L_11 - .L_10)
.L_10:
        /*001c*/ 	.word	0x00000000
        /*0020*/ 	.short	0x0002
        /*0022*/ 	.short	0x0010
        /*0024*/ 	.byte	0x00, 0xf5, 0x21, 0x00


	//----- nvinfo : EIATTR_KPARAM_INFO
	.align		4
.L_11:
        /*0028*/ 	.byte	0x04, 0x17
        /*002a*/ 	.short	(.L_13 - .L_12)
.L_12:
        /*002c*/ 	.word	0x00000000
        /*0030*/ 	.short	0x0001
        /*0032*/ 	.short	0x0008
        /*0034*/ 	.byte	0x00, 0xf5, 0x21, 0x00


	//----- nvinfo : EIATTR_KPARAM_INFO
	.align		4
.L_13:
        /*0038*/ 	.byte	0x04, 0x17
        /*003a*/ 	.short	(.L_15 - .L_14)
.L_14:
        /*003c*/ 	.word	0x00000000
        /*0040*/ 	.short	0x0000
        /*0042*/ 	.short	0x0000
        /*0044*/ 	.byte	0x00, 0xf5, 0x21, 0x00


	//----- nvinfo : EIATTR_SPARSE_MMA_MASK
	.align		4
.L_15:
        /*0048*/ 	.byte	0x03, 0x50
        /*004a*/ 	.short	0x0000


	//----- nvinfo : EIATTR_MAXREG_COUNT
	.align		4
        /*004c*/ 	.byte	0x03, 0x1b
        /*004e*/ 	.short	0x00ff


	//----- nvinfo : EIATTR_MERCURY_ISA_VERSION
	.align		4
        /*0050*/ 	.byte	0x03, 0x5f
        /*0052*/ 	.short	0x0101


	//----- nvinfo : EIATTR_VRC_CTA_INIT_COUNT
	.align		4
        /*0054*/ 	.byte	0x02, 0x4a
	.zero		1
	.zero		1


	//----- nvinfo : EIATTR_EXIT_INSTR_OFFSETS
	.align		4
        /*0058*/ 	.byte	0x04, 0x1c
        /*005a*/ 	.short	(.L_17 - .L_16)


	//   ....[0]....
.L_16:
        /*005c*/ 	.word	0x000000a0


	//   ....[1]....
        /*0060*/ 	.word	0x000001d0


	//----- nvinfo : EIATTR_CRS_STACK_SIZE
	.align		4
.L_17:
        /*0064*/ 	.byte	0x04, 0x1e
        /*0066*/ 	.short	(.L_19 - .L_18)
.L_18:
        /*0068*/ 	.word	0x00000000


	//----- nvinfo : EIATTR_CBANK_PARAM_SIZE
	.align		4
.L_19:
        /*006c*/ 	.byte	0x03, 0x19
        /*006e*/ 	.short	0x0020


	//----- nvinfo : EIATTR_PARAM_CBANK
	.align		4
        /*0070*/ 	.byte	0x04, 0x0a
        /*0072*/ 	.short	(.L_21 - .L_20)
	.align		4
.L_20:
        /*0074*/ 	.word	index@(.nv.constant0._Z9integratePiPdS0_S0_)
        /*0078*/ 	.short	0x0380
        /*007a*/ 	.short	0x0020


	//----- nvinfo : EIATTR_SW_WAR
	.align		4
.L_21:
        /*007c*/ 	.byte	0x04, 0x36
        /*007e*/ 	.short	(.L_23 - .L_22)
.L_22:
        /*0080*/ 	.word	0x00000008
.L_23:


//--------------------- .nv.callgraph             --------------------------
	.section	.nv.callgraph,"",@"SHT_CUDA_CALLGRAPH"
	.align	4
	.sectionentsize	8
	.align		4
        /*0000*/ 	.word	0x00000000
	.align		4
        /*0004*/ 	.word	0xffffffff
	.align		4
        /*0008*/ 	.word	0x00000000
	.align		4
        /*000c*/ 	.word	0xfffffffe
	.align		4
        /*0010*/ 	.word	0x00000000
	.align		4
        /*0014*/ 	.word	0xfffffffd
	.align		4
        /*0018*/ 	.word	0x00000000
	.align		4
        /*001c*/ 	.word	0xfffffffc


//--------------------- .text._Z9integratePiPdS0_S0_ --------------------------
	.section	.text._Z9integratePiPdS0_S0_,"ax",@progbits
	.align	128
        .global         _Z9integratePiPdS0_S0_
        .type           _Z9integratePiPdS0_S0_,@function
        .size           _Z9integratePiPdS0_S0_,(.L_x_3 - _Z9integratePiPdS0_S0_)
        .other          _Z9integratePiPdS0_S0_,@"STO_CUDA_ENTRY STV_DEFAULT"
_Z9integratePiPdS0_S0_:
.text._Z9integratePiPdS0_S0_:
[----:B------:R-:W-:Y:S08]  /*0000*/  LDC R1, c[0x0][0x37c] ;  /* 0x0000df00ff017b82 */ /* 0x000ff00000000800 */
[----:B------:R-:W0:Y:S01]  /*0010*/  LDC.64 R2, c[0x0][0x380] ;  /* 0x0000e000ff027b82 */ /* 0x000e220000000a00 */
[----:B------:R-:W0:Y:S02]  /*0020*/  LDCU.64 UR4, c[0x0][0x358] ;  /* 0x00006b00ff0477ac */ /* 0x000e240008000a00 */
[----:B0-----:R-:W2:Y:S05]  /*0030*/  LDG.E R2, desc[UR4][R2.64] ;  /* 0x0000000402027981 */ /* 0x001eaa000c1e1900 */
[----:B------:R-:W0:Y:S01]  /*0040*/  S2UR UR6, SR_CTAID.X ;  /* 0x00000000000679c3 */ /* 0x000e220000002500 */
[----:B------:R-:W0:Y:S07]  /*0050*/  S2R R0, SR_TID.X ;  /* 0x0000000000007919 */ /* 0x000e2e0000002100 */
[----:B------:R-:W0:Y:S02]  /*0060*/  LDC R13, c[0x0][0x360] ;  /* 0x0000d800ff0d7b82 */ /* 0x000e240000000800 */
[----:B0-----:R-:W-:-:S05]  /*0070*/  IMAD R13, R13, UR6, R0 ;  /* 0x000000060d0d7c24 */ /* 0x001fca000f8e0200 */
[----:B------:R-:W-:-:S04]  /*0080*/  IADD3 R5, PT, PT, R13, 0x1, RZ ;  /* 0x000000010d057810 */ /* 0x000fc80007ffe0ff */
[----:B--2---:R-:W-:-:S13]  /*0090*/  ISETP.GT.AND P0, PT, R5, R2, PT ;  /* 0x000000020500720c */ /* 0x004fda0003f04270 */
[----:B------:R-:W-:Y:S05]  /*00a0*/  @P0 EXIT ;  /* 0x000000000000094d */ /* 0x000fea0003800000 */
[----:B------:R-:W0:Y:S01]  /*00b0*/  LDC.64 R10, c[0x0][0x388] ;  /* 0x0000e200ff0a7b82 */ /* 0x000e220000000a00 */
[----:B------:R-:W-:Y:S01]  /*00c0*/  ISETP.GE.AND P0, PT, R5, 0x2, PT ;  /* 0x000000020500780c */ /* 0x000fe20003f06270 */
[----:B------:R-:W-:Y:S01]  /*00d0*/  BSSY.RECONVERGENT B0, `(.L_x_0) ;  /* 0x000000e000007945 */ /* 0x000fe20003800200 */
[----:B------:R-:W-:Y:S01]  /*00e0*/  CS2R R2, SRZ ;  /* 0x0000000000027805 */ /* 0x000fe2000001ff00 */
[----:B0-----:R-:W-:-:S10]  /*00f0*/  IMAD.WIDE R10, R13, 0x8, R10 ;  /* 0x000000080d0a7825 */ /* 0x001fd400078e020a */
[----:B------:R-:W-:Y:S05]  /*0100*/  @!P0 BRA `(.L_x_1) ;  /* 0x0000000000288947 */ /* 0x000fea0003800000 */
[----:B------:R-:W0:Y:S08]  /*0110*/  LDC.64 R6, c[0x0][0x390] ;  /* 0x0000e400ff067b82 */ /* 0x000e300000000a00 */
[----:B------:R-:W1:Y:S01]  /*0120*/  LDC.64 R8, c[0x0][0x398] ;  /* 0x0000e600ff087b82 */ /* 0x000e620000000a00 */
[----:B0-----:R-:W-:-:S04]  /*0130*/  IMAD.WIDE.U32 R4, R5, 0x8, R6 ;  /* 0x0000000805047825 */ /* 0x001fc800078e0006 */
[----:B------:R-:W-:Y:S02]  /*0140*/  IMAD.WIDE.U32 R6, R13, 0x8, R6 ;  /* 0x000000080d067825 */ /* 0x000fe400078e0006 */
[----:B------:R-:W2:Y:S04]  /*0150*/  LDG.E.64 R4, desc[UR4][R4.64] ;  /* 0x0000000404047981 */ /* 0x000ea8000c1e1b00 */
[----:B------:R-:W2:Y:S04]  /*0160*/  LDG.E.64 R6, desc[UR4][R6.64] ;  /* 0x0000000406067981 */ /* 0x000ea8000c1e1b00 */
[----:B-1----:R-:W3:Y:S01]  /*0170*/  LDG.E.64 R8, desc[UR4][R8.64] ;  /* 0x0000000408087981 */ /* 0x002ee2000c1e1b00 */
[----:B--2---:R-:W-:-:S08]  /*0180*/  DADD R2, R4, R6 ;  /* 0x0000000004027229 */ /* 0x004fd00000000006 */
[----:B------:R-:W-:-:S08]  /*0190*/  DMUL R2, R2, 0.5 ;  /* 0x3fe0000002027828 */ /* 0x000fd00000000000 */
[----:B---3--:R-:W-:-:S11]  /*01a0*/  DMUL R2, R2, R8 ;  /* 0x0000000802027228 */ /* 0x008fd60000000000 */
.L_x_1:
[----:B------:R-:W-:Y:S05]  /*01b0*/  BSYNC.RECONVERGENT B0 ;  /* 0x0000000000007941 */ /* 0x000fea0003800200 */
.L_x_0:
[----:B------:R-:W-:Y:S01]  /*01c0*/  STG.E.64 desc[UR4][R10.64+0x8], R2 ;  /* 0x000008020a007986 */ /* 0x000fe2000c101b04 */
[----:B------:R-:W-:Y:S05]  /*01d0*/  EXIT ;  /* 0x000000000000794d */ /* 0x000fea0003800000 */
.L_x_2:
[----:B------:R-:W-:-:S00]  /*01e0*/  BRA `(.L_x_2) ;  /* 0xfffffffc00fc7947 */ /* 0x000fc0000383ffff */
[----:B------:R-:W-:-:S00]  /*01f0*/  NOP ;  /* 0x0000000000007918 */ /* 0x000fc00000000000 */
        /* <DEDUP_REMOVED lines=8> */
.L_x_3:


//--------------------- .nv.shared.reserved.0     --------------------------
	.section	.nv.shared.reserved.0,"aw",@nobits
	.weak		__nv_reservedSMEM_offset_0_alias
	.size		__nv_reservedSMEM_offset_0_alias, 0, 64
	.other		__nv_reservedSMEM_offset_0_alias,@"STO_CUDA_RESERVED_SHARED STV_DEFAULT"
__nv_reservedSMEM_offset_0_alias:
	.zero		0
	.zero		64


//--------------------- .nv.constant0._Z9integratePiPdS0_S0_ --------------------------
	.section	.nv.constant0._Z9integratePiPdS0_S0_,"a",@progbits
	.sectionflags	@""
	.align	4
.nv.constant0._Z9integratePiPdS0_S0_:
	.zero		928


//--------------------- SYMBOLS --------------------------

	.type		.nv.reservedSmem.offset0,@object
	.size		.nv.reservedSmem.offset0,0x4
